	.headerflags	@"EF_CUDA_TEXMODE_UNIFIED EF_CUDA_64BIT_ADDRESS EF_CUDA_ACCELERATORS EF_CUDA_SM90 EF_CUDA_VIRTUAL_SM(EF_CUDA_SM90)"
	.elftype	@"ET_EXEC"


//--------------------- .nv.info                  --------------------------
	.section	.nv.info,"",@"SHT_CUDA_INFO"
	.align	4


	//----- nvinfo : EIATTR_REGCOUNT
	.align		4
        /*0000*/ 	.byte	0x04, 0x2f
        /*0002*/ 	.short	(.L_3 - .L_2)
	.align		4
.L_2:
        /*0004*/ 	.word	index@(triton_poi_fused_cat_2)
        /*0008*/ 	.word	0x00000028


	//----- nvinfo : EIATTR_MIN_STACK_SIZE
	.align		4
.L_3:
        /*000c*/ 	.byte	0x04, 0x12
        /*000e*/ 	.short	(.L_5 - .L_4)
	.align		4
.L_4:
        /*0010*/ 	.word	index@(triton_poi_fused_cat_2)
        /*0014*/ 	.word	0x00000000


	//----- nvinfo : EIATTR_FRAME_SIZE
	.align		4
.L_5:
        /*0018*/ 	.byte	0x04, 0x11
        /*001a*/ 	.short	(.L_7 - .L_6)
	.align		4
.L_6:
        /*001c*/ 	.word	index@(triton_poi_fused_cat_2)
        /*0020*/ 	.word	0x00000000


	//----- nvinfo : EIATTR_MIN_STACK_SIZE
	.align		4
.L_7:
        /*0024*/ 	.byte	0x04, 0x12
        /*0026*/ 	.short	(.L_9 - .L_8)
	.align		4
.L_8:
        /*0028*/ 	.word	index@(triton_poi_fused_cat_2)
        /*002c*/ 	.word	0x00000000
.L_9:


//--------------------- .nv.info.triton_poi_fused_cat_2 --------------------------
	.section	.nv.info.triton_poi_fused_cat_2,"",@"SHT_CUDA_INFO"
	.sectionflags	@""
	.align	4


	//----- nvinfo : EIATTR_CUDA_API_VERSION
	.align		4
        /*0000*/ 	.byte	0x04, 0x37
        /*0002*/ 	.short	(.L_11 - .L_10)
.L_10:
        /*0004*/ 	.word	0x0000007c


	//----- nvinfo : EIATTR_KPARAM_INFO
	.align		4
.L_11:
        /*0008*/ 	.byte	0x04, 0x17
        /*000a*/ 	.short	(.L_13 - .L_12)
.L_12:
        /*000c*/ 	.word	0x00000000
        /*0010*/ 	.short	0x0015
        /*0012*/ 	.short	0x00a8
        /*0014*/ 	.byte	0x00, 0xf0, 0x11, 0x00


	//----- nvinfo : EIATTR_KPARAM_INFO
	.align		4
.L_13:
        /*0018*/ 	.byte	0x04, 0x17
        /*001a*/ 	.short	(.L_15 - .L_14)
.L_14:
        /*001c*/ 	.word	0x00000000
        /*0020*/ 	.short	0x0014
        /*0022*/ 	.short	0x00a0
        /*0024*/ 	.byte	0x00, 0xf4, 0x21, 0x00


	//----- nvinfo : EIATTR_KPARAM_INFO
	.align		4
.L_15:
        /*0028*/ 	.byte	0x04, 0x17
        /*002a*/ 	.short	(.L_17 - .L_16)
.L_16:
        /*002c*/ 	.word	0x00000000
        /*0030*/ 	.short	0x0013
        /*0032*/ 	.short	0x0098
        /*0034*/ 	.byte	0x00, 0xf4, 0x21, 0x00


	//----- nvinfo : EIATTR_KPARAM_INFO
	.align		4
.L_17:
        /*0038*/ 	.byte	0x04, 0x17
        /*003a*/ 	.short	(.L_19 - .L_18)
.L_18:
        /*003c*/ 	.word	0x00000000
        /*0040*/ 	.short	0x0012
        /*0042*/ 	.short	0x0090
        /*0044*/ 	.byte	0x00, 0xf4, 0x21, 0x00


	//----- nvinfo : EIATTR_KPARAM_INFO
	.align		4
.L_19:
        /*0048*/ 	.byte	0x04, 0x17
        /*004a*/ 	.short	(.L_21 - .L_20)
.L_20:
        /*004c*/ 	.word	0x00000000
        /*0050*/ 	.short	0x0011
        /*0052*/ 	.short	0x0088
        /*0054*/ 	.byte	0x00, 0xf4, 0x21, 0x00


	//----- nvinfo : EIATTR_KPARAM_INFO
	.align		4
.L_21:
        /*0058*/ 	.byte	0x04, 0x17
        /*005a*/ 	.short	(.L_23 - .L_22)
.L_22:
        /*005c*/ 	.word	0x00000000
        /*0060*/ 	.short	0x0010
        /*0062*/ 	.short	0x0080
        /*0064*/ 	.byte	0x00, 0xf4, 0x21, 0x00


	//----- nvinfo : EIATTR_KPARAM_INFO
	.align		4
.L_23:
        /*0068*/ 	.byte	0x04, 0x17
        /*006a*/ 	.short	(.L_25 - .L_24)
.L_24:
        /*006c*/ 	.word	0x00000000
        /*0070*/ 	.short	0x000f
        /*0072*/ 	.short	0x0078
        /*0074*/ 	.byte	0x00, 0xf4, 0x21, 0x00


	//----- nvinfo : EIATTR_KPARAM_INFO
	.align		4
.L_25:
        /*0078*/ 	.byte	0x04, 0x17
        /*007a*/ 	.short	(.L_27 - .L_26)
.L_26:
        /*007c*/ 	.word	0x00000000
        /*0080*/ 	.short	0x000e
        /*0082*/ 	.short	0x0070
        /*0084*/ 	.byte	0x00, 0xf4, 0x21, 0x00


	//----- nvinfo : EIATTR_KPARAM_INFO
	.align		4
.L_27:
        /*0088*/ 	.byte	0x04, 0x17
        /*008a*/ 	.short	(.L_29 - .L_28)
.L_28:
        /*008c*/ 	.word	0x00000000
        /*0090*/ 	.short	0x000d
        /*0092*/ 	.short	0x0068
        /*0094*/ 	.byte	0x00, 0xf4, 0x21, 0x00


	//----- nvinfo : EIATTR_KPARAM_INFO
	.align		4
.L_29:
        /*0098*/ 	.byte	0x04, 0x17
        /*009a*/ 	.short	(.L_31 - .L_30)
.L_30:
        /*009c*/ 	.word	0x00000000
        /*00a0*/ 	.short	0x000c
        /*00a2*/ 	.short	0x0060
        /*00a4*/ 	.byte	0x00, 0xf4, 0x21, 0x00


	//----- nvinfo : EIATTR_KPARAM_INFO
	.align		4
.L_31:
        /*00a8*/ 	.byte	0x04, 0x17
        /*00aa*/ 	.short	(.L_33 - .L_32)
.L_32:
        /*00ac*/ 	.word	0x00000000
        /*00b0*/ 	.short	0x000b
        /*00b2*/ 	.short	0x0058
        /*00b4*/ 	.byte	0x00, 0xf4, 0x21, 0x00


	//----- nvinfo : EIATTR_KPARAM_INFO
	.align		4
.L_33:
        /*00b8*/ 	.byte	0x04, 0x17
        /*00ba*/ 	.short	(.L_35 - .L_34)
.L_34:
        /*00bc*/ 	.word	0x00000000
        /*00c0*/ 	.short	0x000a
        /*00c2*/ 	.short	0x0050
        /*00c4*/ 	.byte	0x00, 0xf4, 0x21, 0x00


	//----- nvinfo : EIATTR_KPARAM_INFO
	.align		4
.L_35:
        /*00c8*/ 	.byte	0x04, 0x17
        /*00ca*/ 	.short	(.L_37 - .L_36)
.L_36:
        /*00cc*/ 	.word	0x00000000
        /*00d0*/ 	.short	0x0009
        /*00d2*/ 	.short	0x0048
        /*00d4*/ 	.byte	0x00, 0xf4, 0x21, 0x00


	//----- nvinfo : EIATTR_KPARAM_INFO
	.align		4
.L_37:
        /*00d8*/ 	.byte	0x04, 0x17
        /*00da*/ 	.short	(.L_39 - .L_38)
.L_38:
        /*00dc*/ 	.word	0x00000000
        /*00e0*/ 	.short	0x0008
        /*00e2*/ 	.short	0x0040
        /*00e4*/ 	.byte	0x00, 0xf4, 0x21, 0x00


	//----- nvinfo : EIATTR_KPARAM_INFO
	.align		4
.L_39:
        /*00e8*/ 	.byte	0x04, 0x17
        /*00ea*/ 	.short	(.L_41 - .L_40)
.L_40:
        /*00ec*/ 	.word	0x00000000
        /*00f0*/ 	.short	0x0007
        /*00f2*/ 	.short	0x0038
        /*00f4*/ 	.byte	0x00, 0xf4, 0x21, 0x00


	//----- nvinfo : EIATTR_KPARAM_INFO
	.align		4
.L_41:
        /*00f8*/ 	.byte	0x04, 0x17
        /*00fa*/ 	.short	(.L_43 - .L_42)
.L_42:
        /*00fc*/ 	.word	0x00000000
        /*0100*/ 	.short	0x0006
        /*0102*/ 	.short	0x0030
        /*0104*/ 	.byte	0x00, 0xf4, 0x21, 0x00


	//----- nvinfo : EIATTR_KPARAM_INFO
	.align		4
.L_43:
        /*0108*/ 	.byte	0x04, 0x17
        /*010a*/ 	.short	(.L_45 - .L_44)
.L_44:
        /*010c*/ 	.word	0x00000000
        /*0110*/ 	.short	0x0005
        /*0112*/ 	.short	0x0028
        /*0114*/ 	.byte	0x00, 0xf4, 0x21, 0x00


	//----- nvinfo : EIATTR_KPARAM_INFO
	.align		4
.L_45:
        /*0118*/ 	.byte	0x04, 0x17
        /*011a*/ 	.short	(.L_47 - .L_46)
.L_46:
        /*011c*/ 	.word	0x00000000
        /*0120*/ 	.short	0x0004
        /*0122*/ 	.short	0x0020
        /*0124*/ 	.byte	0x00, 0xf4, 0x21, 0x00


	//----- nvinfo : EIATTR_KPARAM_INFO
	.align		4
.L_47:
        /*0128*/ 	.byte	0x04, 0x17
        /*012a*/ 	.short	(.L_49 - .L_48)
.L_48:
        /*012c*/ 	.word	0x00000000
        /*0130*/ 	.short	0x0003
        /*0132*/ 	.short	0x0018
        /*0134*/ 	.byte	0x00, 0xf4, 0x21, 0x00


	//----- nvinfo : EIATTR_KPARAM_INFO
	.align		4
.L_49:
        /*0138*/ 	.byte	0x04, 0x17
        /*013a*/ 	.short	(.L_51 - .L_50)
.L_50:
        /*013c*/ 	.word	0x00000000
        /*0140*/ 	.short	0x0002
        /*0142*/ 	.short	0x0010
        /*0144*/ 	.byte	0x00, 0xf4, 0x21, 0x00


	//----- nvinfo : EIATTR_KPARAM_INFO
	.align		4
.L_51:
        /*0148*/ 	.byte	0x04, 0x17
        /*014a*/ 	.short	(.L_53 - .L_52)
.L_52:
        /*014c*/ 	.word	0x00000000
        /*0150*/ 	.short	0x0001
        /*0152*/ 	.short	0x0008
        /*0154*/ 	.byte	0x00, 0xf4, 0x21, 0x00


	//----- nvinfo : EIATTR_KPARAM_INFO
	.align		4
.L_53:
        /*0158*/ 	.byte	0x04, 0x17
        /*015a*/ 	.short	(.L_55 - .L_54)
.L_54:
        /*015c*/ 	.word	0x00000000
        /*0160*/ 	.short	0x0000
        /*0162*/ 	.short	0x0000
        /*0164*/ 	.byte	0x00, 0xf4, 0x21, 0x00


	//----- nvinfo : EIATTR_SPARSE_MMA_MASK
	.align		4
.L_55:
        /*0168*/ 	.byte	0x03, 0x50
        /*016a*/ 	.short	0x0000


	//----- nvinfo : EIATTR_MAXREG_COUNT
	.align		4
        /*016c*/ 	.byte	0x03, 0x1b
        /*016e*/ 	.short	0x00ff


	//----- nvinfo : EIATTR_EXIT_INSTR_OFFSETS
	.align		4
        /*0170*/ 	.byte	0x04, 0x1c
        /*0172*/ 	.short	(.L_57 - .L_56)


	//   ....[0]....
.L_56:
        /*0174*/ 	.word	0x00000c80


	//   ....[1]....
        /*0178*/ 	.word	0x00000ca0


	//----- nvinfo : EIATTR_REQNTID
	.align		4
.L_57:
        /*017c*/ 	.byte	0x04, 0x10
        /*017e*/ 	.short	(.L_59 - .L_58)
.L_58:
        /*0180*/ 	.word	0x00000080
        /*0184*/ 	.word	0x00000001
        /*0188*/ 	.word	0x00000001


	//----- nvinfo : EIATTR_CBANK_PARAM_SIZE
	.align		4
.L_59:
        /*018c*/ 	.byte	0x03, 0x19
        /*018e*/ 	.short	0x00ac


	//----- nvinfo : EIATTR_PARAM_CBANK
	.align		4
        /*0190*/ 	.byte	0x04, 0x0a
        /*0192*/ 	.short	(.L_61 - .L_60)
	.align		4
.L_60:
        /*0194*/ 	.word	index@(.nv.constant0.triton_poi_fused_cat_2)
        /*0198*/ 	.short	0x0210
        /*019a*/ 	.short	0x00ac


	//----- nvinfo : EIATTR_SW_WAR
	.align		4
.L_61:
        /*019c*/ 	.byte	0x04, 0x36
        /*019e*/ 	.short	(.L_63 - .L_62)
.L_62:
        /*01a0*/ 	.word	0x00000008
.L_63:


//--------------------- .nv.callgraph             --------------------------
	.section	.nv.callgraph,"",@"SHT_CUDA_CALLGRAPH"
	.align	4
	.sectionentsize	8
	.align		4
        /*0000*/ 	.word	0x00000000
	.align		4
        /*0004*/ 	.word	0xffffffff
	.align		4
        /*0008*/ 	.word	0x00000000
	.align		4
        /*000c*/ 	.word	0xfffffffe
	.align		4
        /*0010*/ 	.word	0x00000000
	.align		4
        /*0014*/ 	.word	0xfffffffd
	.align		4
        /*0018*/ 	.word	0x00000000
	.align		4
        /*001c*/ 	.word	0xfffffffc


//--------------------- .nv.constant4             --------------------------
	.section	.nv.constant4,"a",@progbits
	.align	8
	.align		8
.nv.constant4:
        /*0000*/ 	.dword	_$_str
	.align		8
        /*0008*/ 	.dword	_$_str_$_2


//--------------------- .text.triton_poi_fused_cat_2 --------------------------
	.section	.text.triton_poi_fused_cat_2,"ax",@progbits
	.align	128
        .global         triton_poi_fused_cat_2
        .type           triton_poi_fused_cat_2,@function
        .size           triton_poi_fused_cat_2,(.L_x_1 - triton_poi_fused_cat_2)
        .other          triton_poi_fused_cat_2,@"STO_CUDA_ENTRY STV_DEFAULT"
triton_poi_fused_cat_2:
.text.triton_poi_fused_cat_2:
[----:B------:R-:W0:Y:S01]  /*0000*/  LDC R1, c[0x0][0x28] ;  /* 0x00000a00ff017b82 */ /* 0x000e220000000800 */
[----:B------:R-:W1:Y:S07]  /*0010*/  S2R R3, SR_TID.X ;  /* 0x0000000000037919 */ /* 0x000e6e0000002100 */
[----:B------:R-:W2:Y:S01]  /*0020*/  LDC.64 R4, c[0x0][0x220] ;  /* 0x00008800ff047b82 */ /* 0x000ea20000000a00 */
[----:B------:R-:W-:Y:S01]  /*0030*/  ULDC.64 UR4, c[0x0][0x208] ;  /* 0x0000820000047ab9 */ /* 0x000fe20000000a00 */
[----:B------:R-:W3:Y:S06]  /*0040*/  S2R R0, SR_CTAID.X ;  /* 0x0000000000007919 */ /* 0x000eec0000002500 */
[----:B------:R-:W4:Y:S01]  /*0050*/  LDC.64 R12, c[0x0][0x298] ;  /* 0x0000a600ff0c7b82 */ /* 0x000f220000000a00 */
[----:B------:R-:W-:-:S07]  /*0060*/  CS2R R22, SRZ ;  /* 0x0000000000167805 */ /* 0x000fce000001ff00 */
[----:B------:R-:W5:Y:S01]  /*0070*/  LDC.64 R10, c[0x0][0x270] ;  /* 0x00009c00ff0a7b82 */ /* 0x000f620000000a00 */
[----:B------:R-:W-:-:S07]  /*0080*/  IMAD.MOV.U32 R19, RZ, RZ, 0x3e800000 ;  /* 0x3e800000ff137424 */ /* 0x000fce00078e00ff */
[----:B------:R-:W4:Y:S01]  /*0090*/  LDC.64 R24, c[0x0][0x260] ;  /* 0x00009800ff187b82 */ /* 0x000f220000000a00 */
[----:B-1----:R-:W-:-:S07]  /*00a0*/  LOP3.LUT R3, R3, 0x7f, RZ, 0xc0, !PT ;  /* 0x0000007f03037812 */ /* 0x002fce00078ec0ff */
[----:B------:R-:W1:Y:S01]  /*00b0*/  LDC.64 R14, c[0x0][0x280] ;  /* 0x0000a000ff0e7b82 */ /* 0x000e620000000a00 */
[----:B---3--:R-:W-:-:S07]  /*00c0*/  IMAD R3, R0, 0x80, R3 ;  /* 0x0000008000037824 */ /* 0x008fce00078e0203 */
[----:B------:R-:W3:Y:S01]  /*00d0*/  LDC.64 R20, c[0x0][0x268] ;  /* 0x00009a00ff147b82 */ /* 0x000ee20000000a00 */
[----:B------:R-:W-:-:S04]  /*00e0*/  SHF.R.S32.HI R2, RZ, 0x1f, R3 ;  /* 0x0000001fff027819 */ /* 0x000fc80000011403 */
[----:B------:R-:W-:Y:S01]  /*00f0*/  LEA.HI R0, R2, R3, RZ, 0x4 ;  /* 0x0000000302007211 */ /* 0x000fe200078f20ff */
[----:B------:R-:W-:Y:S02]  /*0100*/  IMAD.MOV.U32 R18, RZ, RZ, RZ ;  /* 0x000000ffff127224 */ /* 0x000fe400078e00ff */
[----:B------:R-:W1:Y:S01]  /*0110*/  LDC.64 R16, c[0x0][0x278] ;  /* 0x00009e00ff107b82 */ /* 0x000e620000000a00 */
[----:B------:R-:W-:-:S04]  /*0120*/  SHF.R.S32.HI R6, RZ, 0x4, R0 ;  /* 0x00000004ff067819 */ /* 0x000fc80000011400 */
[----:B------:R-:W-:-:S03]  /*0130*/  LEA.HI R7, R6, R6, RZ, 0x4 ;  /* 0x0000000606077211 */ /* 0x000fc600078f20ff */
[----:B------:R-:W1:Y:S01]  /*0140*/  LDC.64 R30, c[0x0][0x218] ;  /* 0x00008600ff1e7b82 */ /* 0x000e620000000a00 */
[----:B------:R-:W-:-:S05]  /*0150*/  LOP3.LUT R7, R7, 0xfffffff0, RZ, 0xc0, !PT ;  /* 0xfffffff007077812 */ /* 0x000fca00078ec0ff */
[----:B------:R-:W-:Y:S02]  /*0160*/  IMAD.IADD R6, R6, 0x1, -R7 ;  /* 0x0000000106067824 */ /* 0x000fe400078e0a07 */
[----:B------:R-:W-:Y:S01]  /*0170*/  IMAD.MOV.U32 R7, RZ, RZ, RZ ;  /* 0x000000ffff077224 */ /* 0x000fe200078e00ff */
[----:B------:R-:W1:Y:S01]  /*0180*/  LDC.64 R36, c[0x0][0x210] ;  /* 0x00008400ff247b82 */ /* 0x000e620000000a00 */
[C---:B--2---:R-:W-:Y:S01]  /*0190*/  IMAD.WIDE R4, R6.reuse, 0x4, R4 ;  /* 0x0000000406047825 */ /* 0x044fe200078e0204 */
[----:B------:R-:W-:-:S04]  /*01a0*/  ISETP.GE.AND P0, PT, R6, 0x4, PT ;  /* 0x000000040600780c */ /* 0x000fc80003f06270 */
[----:B------:R-:W-:-:S13]  /*01b0*/  ISETP.LT.AND P1, PT, R3, 0x400, !P0 ;  /* 0x000004000300780c */ /* 0x000fda0004721270 */
[----:B------:R2:W3:Y:S01]  /*01c0*/  @P1 LDG.E.EL R7, desc[UR4][R4.64] ;  /* 0x0000000404071981 */ /* 0x0004e2000c2e1900 */
[C---:B------:R-:W-:Y:S01]  /*01d0*/  ISETP.GT.AND P0, PT, R6.reuse, 0xb, PT ;  /* 0x0000000b0600780c */ /* 0x040fe20003f04270 */
[----:B----4-:R-:W-:Y:S01]  /*01e0*/  IMAD.WIDE R12, R6, 0x4, R12 ;  /* 0x00000004060c7825 */ /* 0x010fe200078e020c */
[----:B------:R-:W-:Y:S02]  /*01f0*/  LOP3.LUT R0, R0, 0xfffffff0, RZ, 0xc0, !PT ;  /* 0xfffffff000007812 */ /* 0x000fe400078ec0ff */
[----:B------:R-:W-:Y:S01]  /*0200*/  ISETP.LT.AND P3, PT, R3, 0x400, P0 ;  /* 0x000004000300780c */ /* 0x000fe20000761270 */
[----:B-----5:R-:W-:Y:S01]  /*0210*/  IMAD.WIDE R28, R6, 0x4, R10 ;  /* 0x00000004061c7825 */ /* 0x020fe200078e020a */
[----:B------:R-:W-:-:S11]  /*0220*/  P2R R8, PR, RZ, 0x2 ;  /* 0x00000002ff087803 */ /* 0x000fd60000000000 */
[----:B------:R4:W5:Y:S01]  /*0230*/  @P3 LDG.E.EL R22, desc[UR4][R12.64+-0x30] ;  /* 0xffffd0040c163981 */ /* 0x000962000c2e1900 */
[----:B--2---:R-:W-:Y:S01]  /*0240*/  LEA.HI R5, R2, R3, RZ, 0x8 ;  /* 0x0000000302057211 */ /* 0x004fe200078f40ff */
[----:B------:R-:W-:Y:S01]  /*0250*/  IMAD.MOV.U32 R2, RZ, RZ, RZ ;  /* 0x000000ffff027224 */ /* 0x000fe200078e00ff */
[----:B---3--:R-:W-:-:S05]  /*0260*/  SEL R7, R7, RZ, P1 ;  /* 0x000000ff07077207 */ /* 0x008fca0000800000 */
[----:B------:R-:W-:-:S04]  /*0270*/  FADD R7, R7, 9.9999997473787516356e-06 ;  /* 0x3727c5ac07077421 */ /* 0x000fc80000000000 */
[----:B------:R2:W3:Y:S02]  /*0280*/  MUFU.SQRT R27, R7 ;  /* 0x00000007001b7308 */ /* 0x0004e40000002000 */
[----:B--2---:R-:W-:Y:S02]  /*0290*/  LOP3.LUT R7, R6, 0xfffffffc, RZ, 0xc0, !PT ;  /* 0xfffffffc06077812 */ /* 0x004fe400078ec0ff */
[----:B---3--:R-:W-:Y:S02]  /*02a0*/  FSETP.GT.AND P4, PT, R27, 8.50705917302346158658e+37, PT ;  /* 0x7e8000001b00780b */ /* 0x008fe40003f84000 */
[----:B------:R-:W-:Y:S02]  /*02b0*/  ISETP.NE.AND P0, PT, R7, 0x8, PT ;  /* 0x000000080700780c */ /* 0x000fe40003f05270 */
[----:B------:R-:W-:Y:S02]  /*02c0*/  FSETP.GEU.AND P2, PT, R27, 1.175494350822287508e-38, PT ;  /* 0x008000001b00780b */ /* 0x000fe40003f4e000 */
[----:B----4-:R-:W-:-:S07]  /*02d0*/  FSEL R12, R19, 1, P4 ;  /* 0x3f800000130c7808 */ /* 0x010fce0002000000 */
[----:B------:R-:W-:Y:S01]  /*02e0*/  @P4 FMUL R27, R27, 0.25 ;  /* 0x3e8000001b1b4820 */ /* 0x000fe20000400000 */
[----:B------:R-:W-:-:S13]  /*02f0*/  ISETP.LT.AND P4, PT, R3, 0x400, !P0 ;  /* 0x000004000300780c */ /* 0x000fda0004781270 */
[----:B------:R2:W3:Y:S01]  /*0300*/  @P4 LDG.E.EL R2, desc[UR4][R28.64+-0x20] ;  /* 0xffffe0041c024981 */ /* 0x0004e2000c2e1900 */
[----:B-----5:R-:W-:Y:S02]  /*0310*/  SEL R22, R22, RZ, P3 ;  /* 0x000000ff16167207 */ /* 0x020fe40001800000 */
[----:B------:R-:W-:Y:S02]  /*0320*/  SHF.R.S32.HI R4, RZ, 0x8, R5 ;  /* 0x00000008ff047819 */ /* 0x000fe40000011405 */
[----:B------:R-:W-:Y:S01]  /*0330*/  IADD3 R9, R3, -R0, RZ ;  /* 0x8000000003097210 */ /* 0x000fe20007ffe0ff */
[----:B------:R-:W-:-:S04]  /*0340*/  FADD R22, R22, 9.9999997473787516356e-06 ;  /* 0x3727c5ac16167421 */ /* 0x000fc80000000000 */
[----:B------:R-:W-:Y:S02]  /*0350*/  IMAD R9, R4, 0x40, R9 ;  /* 0x0000004004097824 */ /* 0x000fe400078e0209 */
[----:B------:R-:W-:Y:S01]  /*0360*/  @!P2 FMUL R27, R27, 16777216 ;  /* 0x4b8000001b1ba820 */ /* 0x000fe20000400000 */
[----:B------:R-:W4:Y:S01]  /*0370*/  MUFU.SQRT R22, R22 ;  /* 0x0000001600167308 */ /* 0x000f220000002000 */
[----:B------:R-:W-:Y:S01]  /*0380*/  @!P2 FMUL R12, R12, 16777216 ;  /* 0x4b8000000c0ca820 */ /* 0x000fe20000400000 */
[C---:B------:R-:W-:Y:S01]  /*0390*/  IMAD R9, R6.reuse, 0x10, R9 ;  /* 0x0000001006097824 */ /* 0x040fe200078e0209 */
[----:B------:R-:W-:Y:S01]  /*03a0*/  ISETP.NE.AND P1, PT, R7, 0x4, PT ;  /* 0x000000040700780c */ /* 0x000fe20003f25270 */
[----:B------:R-:W-:Y:S01]  /*03b0*/  IMAD.WIDE R20, R6, 0x4, R20 ;  /* 0x0000000406147825 */ /* 0x000fe200078e0214 */
[----:B--2---:R-:W2:Y:S02]  /*03c0*/  LDC.64 R28, c[0x0][0x228] ;  /* 0x00008a00ff1c7b82 */ /* 0x004ea40000000a00 */
[----:B------:R-:W-:-:S02]  /*03d0*/  IADD3 R11, R9, -0x80, RZ ;  /* 0xffffff80090b7810 */ /* 0x000fc40007ffe0ff */
[----:B------:R-:W5:Y:S03]  /*03e0*/  @P4 LDG.E.EL R18, desc[UR4][R20.64+-0x20] ;  /* 0xffffe00414124981 */ /* 0x000f66000c2e1900 */
[----:B0-----:R-:W-:-:S04]  /*03f0*/  IMAD.WIDE R10, R11, 0x4, R24 ;  /* 0x000000040b0a7825 */ /* 0x001fc800078e0218 */
[----:B-1----:R-:W-:Y:S01]  /*0400*/  IMAD.WIDE R24, R6, 0x4, R14 ;  /* 0x0000000406187825 */ /* 0x002fe200078e020e */
[C---:B----4-:R-:W-:Y:S01]  /*0410*/  FSETP.GT.AND P2, PT, R22.reuse, 8.50705917302346158658e+37, PT ;  /* 0x7e8000001600780b */ /* 0x050fe20003f44000 */
[----:B------:R-:W0:Y:S01]  /*0420*/  LDC.64 R14, c[0x0][0x248] ;  /* 0x00009200ff0e7b82 */ /* 0x000e220000000a00 */
[----:B------:R1:W4:Y:S01]  /*0430*/  @P4 LDG.E R23, desc[UR4][R10.64] ;  /* 0x000000040a174981 */ /* 0x000322000c1e1900 */
[----:B------:R-:W-:Y:S02]  /*0440*/  FSETP.GEU.AND P5, PT, R22, 1.175494350822287508e-38, PT ;  /* 0x008000001600780b */ /* 0x000fe40003fae000 */
[----:B-1----:R-:W-:-:S08]  /*0450*/  FSEL R11, R19, 1, P2 ;  /* 0x3f800000130b7808 */ /* 0x002fd00001000000 */
[----:B------:R-:W-:Y:S01]  /*0460*/  @P2 FMUL R22, R22, 0.25 ;  /* 0x3e80000016162820 */ /* 0x000fe20000400000 */
[----:B------:R-:W-:Y:S01]  /*0470*/  ISETP.LT.AND P2, PT, R3, 0x400, !P1 ;  /* 0x000004000300780c */ /* 0x000fe20004f41270 */
[----:B0-----:R-:W-:-:S04]  /*0480*/  IMAD.WIDE R14, R6, 0x4, R14 ;  /* 0x00000004060e7825 */ /* 0x001fc800078e020e */
[----:B------:R-:W-:Y:S02]  /*0490*/  IMAD.MOV.U32 R13, RZ, RZ, RZ ;  /* 0x000000ffff0d7224 */ /* 0x000fe400078e00ff */
[----:B------:R-:W-:Y:S02]  /*04a0*/  IMAD.MOV.U32 R0, RZ, RZ, RZ ;  /* 0x000000ffff007224 */ /* 0x000fe400078e00ff */
[----:B------:R-:W-:-:S04]  /*04b0*/  IMAD.WIDE R16, R6, 0x4, R16 ;  /* 0x0000000406107825 */ /* 0x000fc800078e0210 */
[----:B------:R-:W4:Y:S04]  /*04c0*/  @P4 LDG.E.EL R0, desc[UR4][R24.64+-0x20] ;  /* 0xffffe00418004981 */ /* 0x000f28000c2e1900 */
[----:B------:R-:W4:Y:S01]  /*04d0*/  @P4 LDG.E.EL R13, desc[UR4][R16.64+-0x20] ;  /* 0xffffe004100d4981 */ /* 0x000f22000c2e1900 */
[----:B---3--:R-:W-:Y:S01]  /*04e0*/  SEL R20, R2, RZ, P4 ;  /* 0x000000ff02147207 */ /* 0x008fe20002000000 */
[----:B------:R-:W-:-:S10]  /*04f0*/  HFMA2.MMA R2, -RZ, RZ, 0, 0 ;  /* 0x00000000ff027435 */ /* 0x000fd400000001ff */
[----:B------:R0:W3:Y:S02]  /*0500*/  @P2 LDG.E.EL R2, desc[UR4][R14.64+-0x10] ;  /* 0xfffff0040e022981 */ /* 0x0000e4000c2e1900 */
[----:B0-----:R-:W0:Y:S01]  /*0510*/  LDC.64 R14, c[0x0][0x230] ;  /* 0x00008c00ff0e7b82 */ /* 0x001e220000000a00 */
[----:B--2---:R-:W-:-:S04]  /*0520*/  IMAD.WIDE R34, R6, 0x4, R28 ;  /* 0x0000000406227825 */ /* 0x004fc800078e021c */
[----:B------:R-:W-:-:S03]  /*0530*/  FADD R20, R20, 9.9999997473787516356e-06 ;  /* 0x3727c5ac14147421 */ /* 0x000fc60000000000 */
[----:B------:R-:W1:Y:S01]  /*0540*/  LDC.64 R28, c[0x0][0x240] ;  /* 0x00009000ff1c7b82 */ /* 0x000e620000000a00 */
[C---:B------:R-:W-:Y:S01]  /*0550*/  IMAD.WIDE R32, R6.reuse, 0x4, R30 ;  /* 0x0000000406207825 */ /* 0x040fe200078e021e */
[----:B------:R-:W2:Y:S03]  /*0560*/  MUFU.SQRT R25, R20 ;  /* 0x0000001400197308 */ /* 0x000ea60000002000 */
[----:B0-----:R-:W-:-:S03]  /*0570*/  IMAD.WIDE R30, R6, 0x4, R14 ;  /* 0x00000004061e7825 */ /* 0x001fc600078e020e */
[----:B------:R-:W0:Y:S01]  /*0580*/  LDC.64 R14, c[0x0][0x250] ;  /* 0x00009400ff0e7b82 */ /* 0x000e220000000a00 */
[----:B--2---:R-:W-:Y:S01]  /*0590*/  FSETP.GT.AND P1, PT, R25, 8.50705917302346158658e+37, PT ;  /* 0x7e8000001900780b */ /* 0x004fe20003f24000 */
[----:B------:R-:W-:Y:S02]  /*05a0*/  IMAD.MOV.U32 R24, RZ, RZ, RZ ;  /* 0x000000ffff187224 */ /* 0x000fe400078e00ff */
[----:B-1----:R-:W-:Y:S01]  /*05b0*/  IMAD.WIDE R28, R6, 0x4, R28 ;  /* 0x00000004061c7825 */ /* 0x002fe200078e021c */
[----:B-----5:R-:W-:-:S04]  /*05c0*/  SEL R18, R18, RZ, P4 ;  /* 0x000000ff12127207 */ /* 0x020fc80002000000 */
[----:B------:R0:W2:Y:S01]  /*05d0*/  @P2 LDG.E.EL R24, desc[UR4][R28.64+-0x10] ;  /* 0xfffff0041c182981 */ /* 0x0000a2000c2e1900 */
[----:B----4-:R-:W-:Y:S02]  /*05e0*/  SEL R23, R23, RZ, P4 ;  /* 0x000000ff17177207 */ /* 0x010fe40002000000 */
[----:B------:R-:W-:Y:S01]  /*05f0*/  SEL R0, R0, RZ, P4 ;  /* 0x000000ff00007207 */ /* 0x000fe20002000000 */
[C---:B0-----:R-:W-:Y:S01]  /*0600*/  IMAD.WIDE R28, R6.reuse, 0x4, R14 ;  /* 0x00000004061c7825 */ /* 0x041fe200078e020e */
[----:B------:R-:W-:Y:S01]  /*0610*/  SEL R13, R13, RZ, P4 ;  /* 0x000000ff0d0d7207 */ /* 0x000fe20002000000 */
[----:B------:R-:W0:Y:S02]  /*0620*/  LDC.64 R14, c[0x0][0x258] ;  /* 0x00009600ff0e7b82 */ /* 0x000e240000000a00 */
[----:B0-----:R-:W-:-:S04]  /*0630*/  IMAD.WIDE R14, R6, 0x4, R14 ;  /* 0x00000004060e7825 */ /* 0x001fc800078e020e */
[----:B------:R-:W-:Y:S01]  /*0640*/  VIADD R17, R9, 0xffffffc0 ;  /* 0xffffffc009117836 */ /* 0x000fe20000000000 */
[----:B------:R-:W-:Y:S02]  /*0650*/  IADD3 R9, R9, -0xc0, RZ ;  /* 0xffffff4009097810 */ /* 0x000fe40007ffe0ff */
[----:B------:R-:W-:Y:S01]  /*0660*/  CS2R R20, SRZ ;  /* 0x0000000000147805 */ /* 0x000fe2000001ff00 */
[----:B------:R-:W0:Y:S02]  /*0670*/  MUFU.RCP R27, R27 ;  /* 0x0000001b001b7308 */ /* 0x000e240000001000 */
[----:B0-----:R-:W-:Y:S01]  /*0680*/  FMUL R12, R27, R12 ;  /* 0x0000000c1b0c7220 */ /* 0x001fe20000400000 */
[----:B------:R-:W-:Y:S01]  /*0690*/  HFMA2.MMA R27, -RZ, RZ, 0, 0 ;  /* 0x00000000ff1b7435 */ /* 0x000fe200000001ff */
[----:B------:R-:W-:Y:S01]  /*06a0*/  IMAD.MOV.U32 R26, RZ, RZ, RZ ;  /* 0x000000ffff1a7224 */ /* 0x000fe200078e00ff */
[----:B---3--:R-:W-:-:S05]  /*06b0*/  SEL R2, R2, RZ, P2 ;  /* 0x000000ff02027207 */ /* 0x008fca0001000000 */
[----:B------:R-:W-:-:S04]  /*06c0*/  FADD R10, R2, 9.9999997473787516356e-06 ;  /* 0x3727c5ac020a7421 */ /* 0x000fc80000000000 */
[----:B------:R-:W0:Y:S02]  /*06d0*/  MUFU.SQRT R16, R10 ;  /* 0x0000000a00107308 */ /* 0x000e240000002000 */
[C---:B0-----:R-:W-:Y:S02]  /*06e0*/  FSETP.GT.AND P6, PT, R16.reuse, 8.50705917302346158658e+37, PT ;  /* 0x7e8000001000780b */ /* 0x041fe40003fc4000 */
[----:B------:R-:W-:Y:S02]  /*06f0*/  FSETP.GEU.AND P4, PT, R16, 1.175494350822287508e-38, PT ;  /* 0x008000001000780b */ /* 0x000fe40003f8e000 */
[C---:B------:R-:W-:Y:S02]  /*0700*/  FSEL R2, R19.reuse, 1, P6 ;  /* 0x3f80000013027808 */ /* 0x040fe40003000000 */
[----:B------:R-:W-:-:S07]  /*0710*/  FSEL R19, R19, 1, P1 ;  /* 0x3f80000013137808 */ /* 0x000fce0000800000 */
[----:B------:R-:W-:Y:S01]  /*0720*/  @P6 FMUL R16, R16, 0.25 ;  /* 0x3e80000010106820 */ /* 0x000fe20000400000 */
[C---:B------:R-:W-:Y:S01]  /*0730*/  FSETP.GEU.AND P6, PT, R25.reuse, 1.175494350822287508e-38, PT ;  /* 0x008000001900780b */ /* 0x040fe20003fce000 */
[----:B------:R-:W-:Y:S01]  /*0740*/  @P1 FMUL R25, R25, 0.25 ;  /* 0x3e80000019191820 */ /* 0x000fe20000400000 */
[----:B------:R-:W-:Y:S02]  /*0750*/  ISETP.NE.AND P1, PT, R8, RZ, PT ;  /* 0x000000ff0800720c */ /* 0x000fe40003f25270 */
[----:B------:R-:W-:-:S05]  /*0760*/  LOP3.LUT R8, R5, 0xffffff00, RZ, 0xc0, !PT ;  /* 0xffffff0005087812 */ /* 0x000fca00078ec0ff */
[----:B------:R-:W-:-:S04]  /*0770*/  IMAD.IADD R5, R3, 0x1, -R8 ;  /* 0x0000000103057824 */ /* 0x000fc800078e0a08 */
[----:B------:R-:W-:Y:S02]  /*0780*/  IMAD R5, R4, 0x40, R5 ;  /* 0x0000004004057824 */ /* 0x000fe400078e0205 */
[----:B------:R-:W-:Y:S01]  /*0790*/  IMAD.MOV.U32 R10, RZ, RZ, RZ ;  /* 0x000000ffff0a7224 */ /* 0x000fe200078e00ff */
[----:B------:R-:W3:Y:S01]  /*07a0*/  @P1 LDG.E.EL R26, desc[UR4][R32.64] ;  /* 0x00000004201a1981 */ /* 0x000ee2000c2e1900 */
[----:B------:R-:W-:Y:S01]  /*07b0*/  IMAD.WIDE R36, R5, 0x4, R36 ;  /* 0x0000000405247825 */ /* 0x000fe200078e0224 */
[----:B------:R-:W-:-:S03]  /*07c0*/  CS2R R4, SRZ ;  /* 0x0000000000047805 */ /* 0x000fc6000001ff00 */
[----:B------:R0:W4:Y:S04]  /*07d0*/  @P2 LDG.E.EL R10, desc[UR4][R14.64+-0x10] ;  /* 0xfffff0040e0a2981 */ /* 0x000128000c2e1900 */
[----:B------:R1:W5:Y:S01]  /*07e0*/  @P2 LDG.E.EL R4, desc[UR4][R28.64+-0x10] ;  /* 0xfffff0041c042981 */ /* 0x000362000c2e1900 */
[----:B------:R-:W-:-:S03]  /*07f0*/  MOV R8, RZ ;  /* 0x000000ff00087202 */ /* 0x000fc60000000f00 */
[----:B------:R-:W5:Y:S01]  /*0800*/  @P1 LDG.E R20, desc[UR4][R36.64] ;  /* 0x0000000424141981 */ /* 0x000f62000c1e1900 */
[----:B0-----:R-:W0:Y:S03]  /*0810*/  LDC.64 R14, c[0x0][0x288] ;  /* 0x0000a200ff0e7b82 */ /* 0x001e260000000a00 */
[----:B------:R-:W5:Y:S04]  /*0820*/  @P1 LDG.E.EL R8, desc[UR4][R30.64] ;  /* 0x000000041e081981 */ /* 0x000f68000c2e1900 */
[----:B------:R-:W5:Y:S01]  /*0830*/  @P1 LDG.E.EL R5, desc[UR4][R34.64] ;  /* 0x0000000422051981 */ /* 0x000f62000c2e1900 */
[----:B-1----:R-:W1:Y:S01]  /*0840*/  LDC.64 R28, c[0x0][0x238] ;  /* 0x00008e00ff1c7b82 */ /* 0x002e620000000a00 */
[----:B0-----:R-:W-:-:S04]  /*0850*/  IMAD.WIDE R14, R9, 0x4, R14 ;  /* 0x00000004090e7825 */ /* 0x001fc800078e020e */
[----:B-1----:R-:W-:-:S04]  /*0860*/  IMAD.WIDE R28, R17, 0x4, R28 ;  /* 0x00000004111c7825 */ /* 0x002fc800078e021c */
[----:B------:R-:W-:Y:S01]  /*0870*/  IMAD.MOV.U32 R17, RZ, RZ, RZ ;  /* 0x000000ffff117224 */ /* 0x000fe200078e00ff */
[----:B------:R0:W5:Y:S05]  /*0880*/  @P2 LDG.E R21, desc[UR4][R28.64] ;  /* 0x000000041c152981 */ /* 0x00016a000c1e1900 */
[----:B------:R1:W5:Y:S01]  /*0890*/  @P3 LDG.E R17, desc[UR4][R14.64] ;  /* 0x000000040e113981 */ /* 0x000362000c1e1900 */
[----:B------:R-:W-:Y:S01]  /*08a0*/  IMAD.MOV.U32 R9, RZ, RZ, RZ ;  /* 0x000000ffff097224 */ /* 0x000fe200078e00ff */
[----:B0-----:R-:W0:Y:S08]  /*08b0*/  LDC.64 R28, c[0x0][0x2a0] ;  /* 0x0000a800ff1c7b82 */ /* 0x001e300000000a00 */
[----:B-1----:R-:W1:Y:S02]  /*08c0*/  LDC.64 R14, c[0x0][0x290] ;  /* 0x0000a400ff0e7b82 */ /* 0x002e640000000a00 */
[----:B-1----:R-:W-:-:S05]  /*08d0*/  IMAD.WIDE R14, R6, 0x4, R14 ;  /* 0x00000004060e7825 */ /* 0x002fca00078e020e */
[----:B------:R1:W5:Y:S02]  /*08e0*/  @P3 LDG.E.EL R9, desc[UR4][R14.64+-0x30] ;  /* 0xffffd0040e093981 */ /* 0x000364000c2e1900 */
[----:B-1----:R-:W1:Y:S01]  /*08f0*/  LDC.64 R14, c[0x0][0x2a8] ;  /* 0x0000aa00ff0e7b82 */ /* 0x002e620000000a00 */
[----:B------:R-:W-:Y:S02]  /*0900*/  IMAD.MOV.U32 R30, RZ, RZ, RZ ;  /* 0x000000ffff1e7224 */ /* 0x000fe400078e00ff */
[----:B0-----:R-:W-:-:S05]  /*0910*/  IMAD.WIDE R28, R6, 0x4, R28 ;  /* 0x00000004061c7825 */ /* 0x001fca00078e021c */
[----:B------:R-:W5:Y:S01]  /*0920*/  @P3 LDG.E.EL R27, desc[UR4][R28.64+-0x30] ;  /* 0xffffd0041c1b3981 */ /* 0x000f62000c2e1900 */
[----:B-1----:R-:W-:-:S05]  /*0930*/  IMAD.WIDE R14, R6, 0x4, R14 ;  /* 0x00000004060e7825 */ /* 0x002fca00078e020e */
[----:B------:R0:W5:Y:S01]  /*0940*/  @P3 LDG.E.EL R30, desc[UR4][R14.64+-0x30] ;  /* 0xffffd0040e1e3981 */ /* 0x000162000c2e1900 */
[----:B------:R-:W-:Y:S01]  /*0950*/  @!P5 FMUL R22, R22, 16777216 ;  /* 0x4b8000001616d820 */ /* 0x000fe20000400000 */
[----:B------:R-:W-:-:S05]  /*0960*/  @!P6 FMUL R25, R25, 16777216 ;  /* 0x4b8000001919e820 */ /* 0x000fca0000400000 */
[----:B------:R-:W1:Y:S01]  /*0970*/  MUFU.RCP R22, R22 ;  /* 0x0000001600167308 */ /* 0x000e620000001000 */
[----:B------:R-:W-:-:S07]  /*0980*/  @!P4 FMUL R16, R16, 16777216 ;  /* 0x4b8000001010c820 */ /* 0x000fce0000400000 */
[----:B------:R-:W0:Y:S01]  /*0990*/  MUFU.RCP R32, R25 ;  /* 0x0000001900207308 */ /* 0x000e220000001000 */
[----:B------:R-:W-:Y:S01]  /*09a0*/  @!P5 FMUL R11, R11, 16777216 ;  /* 0x4b8000000b0bd820 */ /* 0x000fe20000400000 */
[----:B------:R-:W-:-:S06]  /*09b0*/  @!P6 FMUL R19, R19, 16777216 ;  /* 0x4b8000001313e820 */ /* 0x000fcc0000400000 */
[----:B------:R-:W0:Y:S01]  /*09c0*/  MUFU.RCP R31, R16 ;  /* 0x00000010001f7308 */ /* 0x000e220000001000 */
[----:B-1----:R-:W-:Y:S01]  /*09d0*/  FMUL R22, R22, R11 ;  /* 0x0000000b16167220 */ /* 0x002fe20000400000 */
[----:B------:R-:W-:Y:S01]  /*09e0*/  FADD R18, R23, -R18 ;  /* 0x8000001217127221 */ /* 0x000fe20000000000 */
[----:B--2---:R-:W-:Y:S01]  /*09f0*/  SEL R35, R24, RZ, P2 ;  /* 0x000000ff18237207 */ /* 0x004fe20001000000 */
[----:B------:R-:W-:Y:S01]  /*0a00*/  @!P4 FMUL R2, R2, 16777216 ;  /* 0x4b8000000202c820 */ /* 0x000fe20000400000 */
[----:B0-----:R-:W-:-:S04]  /*0a10*/  FMUL R19, R32, R19 ;  /* 0x0000001320137220 */ /* 0x001fc80000400000 */
[----:B------:R-:W-:Y:S01]  /*0a20*/  FMUL R18, R19, R18 ;  /* 0x0000001213127220 */ /* 0x000fe20000400000 */
[----:B------:R-:W-:-:S03]  /*0a30*/  FMUL R31, R31, R2 ;  /* 0x000000021f1f7220 */ /* 0x000fc60000400000 */
[----:B------:R-:W-:Y:S01]  /*0a40*/  FFMA R0, R13, R18, R0 ;  /* 0x000000120d007223 */ /* 0x000fe20000000000 */
[----:B------:R-:W-:Y:S02]  /*0a50*/  ISETP.GT.AND P5, PT, R6, 0xb, PT ;  /* 0x0000000b0600780c */ /* 0x000fe40003fa4270 */
[----:B------:R-:W-:Y:S02]  /*0a60*/  ISETP.NE.AND P4, PT, R7, 0x4, PT ;  /* 0x000000040700780c */ /* 0x000fe40003f85270 */
[----:B---3--:R-:W-:Y:S02]  /*0a70*/  SEL R33, R26, RZ, P1 ;  /* 0x000000ff1a217207 */ /* 0x008fe40000800000 */
[----:B----4-:R-:W-:Y:S02]  /*0a80*/  SEL R10, R10, RZ, P2 ;  /* 0x000000ff0a0a7207 */ /* 0x010fe40001000000 */
[----:B-----5:R-:W-:Y:S02]  /*0a90*/  SEL R11, R4, RZ, P2 ;  /* 0x000000ff040b7207 */ /* 0x020fe40001000000 */
[----:B------:R-:W-:-:S02]  /*0aa0*/  SEL R20, R20, RZ, P1 ;  /* 0x000000ff14147207 */ /* 0x000fc40000800000 */
[----:B------:R-:W-:Y:S02]  /*0ab0*/  SEL R8, R8, RZ, P1 ;  /* 0x000000ff08087207 */ /* 0x000fe40000800000 */
[----:B------:R-:W-:-:S05]  /*0ac0*/  SEL R24, R21, RZ, P2 ;  /* 0x000000ff15187207 */ /* 0x000fca0001000000 */
[----:B------:R-:W-:-:S04]  /*0ad0*/  FADD R2, R24, -R35 ;  /* 0x8000002318027221 */ /* 0x000fc80000000000 */
[----:B------:R-:W-:Y:S01]  /*0ae0*/  FMUL R2, R31, R2 ;  /* 0x000000021f027220 */ /* 0x000fe20000400000 */
[----:B------:R-:W-:-:S03]  /*0af0*/  FADD R21, R20, -R33 ;  /* 0x8000002114157221 */ /* 0x000fc60000000000 */
[----:B------:R-:W-:Y:S01]  /*0b00*/  FFMA R2, R11, R2, R10 ;  /* 0x000000020b027223 */ /* 0x000fe2000000000a */
[----:B------:R-:W-:Y:S02]  /*0b10*/  SEL R11, R5, RZ, P1 ;  /* 0x000000ff050b7207 */ /* 0x000fe40000800000 */
[----:B------:R-:W-:Y:S01]  /*0b20*/  ISETP.GE.AND P1, PT, R3, 0x400, PT ;  /* 0x000004000300780c */ /* 0x000fe20003f26270 */
[----:B------:R-:W-:Y:S01]  /*0b30*/  FMUL R12, R12, R21 ;  /* 0x000000150c0c7220 */ /* 0x000fe20000400000 */
[----:B------:R-:W-:Y:S02]  /*0b40*/  SEL R14, R9, RZ, P3 ;  /* 0x000000ff090e7207 */ /* 0x000fe40001800000 */
[----:B------:R-:W-:-:S05]  /*0b50*/  SEL R9, R17, RZ, P3 ;  /* 0x000000ff11097207 */ /* 0x000fca0001800000 */
[----:B------:R-:W-:Y:S02]  /*0b60*/  FADD R9, R9, -R14 ;  /* 0x8000000e09097221 */ /* 0x000fe40000000000 */
[----:B------:R-:W0:Y:S02]  /*0b70*/  LDC.64 R14, c[0x0][0x2b0] ;  /* 0x0000ac00ff0e7b82 */ /* 0x000e240000000a00 */
[----:B------:R-:W-:Y:S01]  /*0b80*/  FMUL R9, R22, R9 ;  /* 0x0000000916097220 */ /* 0x000fe20000400000 */
[----:B------:R-:W-:Y:S02]  /*0b90*/  SEL R27, R27, RZ, P3 ;  /* 0x000000ff1b1b7207 */ /* 0x000fe40001800000 */
[----:B------:R-:W-:-:S05]  /*0ba0*/  SEL R30, R30, RZ, P3 ;  /* 0x000000ff1e1e7207 */ /* 0x000fca0001800000 */
[----:B------:R-:W-:Y:S01]  /*0bb0*/  FFMA R9, R27, R9, R30 ;  /* 0x000000091b097223 */ /* 0x000fe2000000001e */
[----:B------:R-:W-:-:S04]  /*0bc0*/  FSETP.GEU.AND P3, PT, R0, RZ, PT ;  /* 0x000000ff0000720b */ /* 0x000fc80003f6e000 */
[----:B------:R-:W-:-:S04]  /*0bd0*/  FSETP.GEU.AND P2, PT, R9, RZ, PT ;  /* 0x000000ff0900720b */ /* 0x000fc80003f4e000 */
[----:B------:R-:W-:Y:S02]  /*0be0*/  FSEL R9, R9, RZ, P2 ;  /* 0x000000ff09097208 */ /* 0x000fe40001000000 */
[----:B------:R-:W-:Y:S02]  /*0bf0*/  FSEL R5, R0, RZ, P3 ;  /* 0x000000ff00057208 */ /* 0x000fe40001800000 */
[----:B------:R-:W-:Y:S02]  /*0c00*/  @P0 FSEL R5, R9, RZ, P5 ;  /* 0x000000ff09050208 */ /* 0x000fe40002800000 */
[----:B------:R-:W-:Y:S01]  /*0c10*/  ISETP.GE.AND P5, PT, R6, 0x4, PT ;  /* 0x000000040600780c */ /* 0x000fe20003fa6270 */
[----:B------:R-:W-:Y:S01]  /*0c20*/  FFMA R12, R11, R12, R8 ;  /* 0x0000000c0b0c7223 */ /* 0x000fe20000000008 */
[----:B------:R-:W-:-:S04]  /*0c30*/  FSETP.GEU.AND P0, PT, R2, RZ, PT ;  /* 0x000000ff0200720b */ /* 0x000fc80003f0e000 */
[----:B------:R-:W-:Y:S02]  /*0c40*/  @!P4 FSEL R5, R2, RZ, P0 ;  /* 0x000000ff0205c208 */ /* 0x000fe40000000000 */
[----:B------:R-:W-:Y:S01]  /*0c50*/  FSETP.GEU.AND P0, PT, R12, RZ, PT ;  /* 0x000000ff0c00720b */ /* 0x000fe20003f0e000 */
[----:B0-----:R-:W-:-:S04]  /*0c60*/  IMAD.WIDE R14, R3, 0x4, R14 ;  /* 0x00000004030e7825 */ /* 0x001fc800078e020e */
[----:B------:R-:W-:Y:S01]  /*0c70*/  @!P5 FSEL R5, R12, RZ, P0 ;  /* 0x000000ff0c05d208 */ /* 0x000fe20000000000 */
[----:B------:R-:W-:Y:S07]  /*0c80*/  @P1 EXIT ;  /* 0x000000000000194d */ /* 0x000fee0003800000 */
[----:B------:R-:W-:Y:S01]  /*0c90*/  STG.E desc[UR4][R14.64], R5 ;  /* 0x000000050e007986 */ /* 0x000fe2000c101904 */
[----:B------:R-:W-:Y:S05]  /*0ca0*/  EXIT ;  /* 0x000000000000794d */ /* 0x000fea0003800000 */
.L_x_0:
[----:B------:R-:W-:-:S00]  /*0cb0*/  BRA `(.L_x_0) ;  /* 0xfffffffc00fc7947 */ /* 0x000fc0000383ffff */
[----:B------:R-:W-:-:S00]  /*0cc0*/  NOP ;  /* 0x0000000000007918 */ /* 0x000fc00000000000 */
        /* <DEDUP_REMOVED lines=11> */
.L_x_1:


//--------------------- .nv.global.init           --------------------------
	.section	.nv.global.init,"aw",@progbits
.nv.global.init:
	.type		_$_str,@object
	.size		_$_str,(_$_str_$_2 - _$_str)
_$_str:
        /*0000*/ 	.byte	0x5f, 0x5f, 0x43, 0x55, 0x44, 0x41, 0x5f, 0x46, 0x54, 0x5a, 0x00
	.type		_$_str_$_2,@object
	.size		_$_str_$_2,(.L_1 - _$_str_$_2)
_$_str_$_2:
        /*000b*/ 	.byte	0x5f, 0x5f, 0x43, 0x55, 0x44, 0x41, 0x5f, 0x50, 0x52, 0x45, 0x43, 0x5f, 0x53, 0x51, 0x52, 0x54
        /*001b*/ 	.byte	0x00
.L_1:


//--------------------- .nv.constant0.triton_poi_fused_cat_2 --------------------------
	.section	.nv.constant0.triton_poi_fused_cat_2,"a",@progbits
	.sectionflags	@""
	.align	4
.nv.constant0.triton_poi_fused_cat_2:
	.zero		700
